//
// Generated by NVIDIA NVVM Compiler
//
// Compiler Build ID: CL-36424714
// Cuda compilation tools, release 13.0, V13.0.88
// Based on NVVM 20.0.0
//

.version 9.0
.target sm_100
.address_size 64

	// .globl	_Z30bit_reverse_permutation_kernelPmiPKi

.visible .entry _Z30bit_reverse_permutation_kernelPmiPKi(
	.param .u64 .ptr .align 1 _Z30bit_reverse_permutation_kernelPmiPKi_param_0,
	.param .u32 _Z30bit_reverse_permutation_kernelPmiPKi_param_1,
	.param .u64 .ptr .align 1 _Z30bit_reverse_permutation_kernelPmiPKi_param_2
)
{
	.reg .pred 	%p<3>;
	.reg .b32 	%r<7>;
	.reg .b64 	%rd<13>;

	ld.param.u64 	%rd1, [_Z30bit_reverse_permutation_kernelPmiPKi_param_0];
	ld.param.u32 	%r3, [_Z30bit_reverse_permutation_kernelPmiPKi_param_1];
	ld.param.u64 	%rd2, [_Z30bit_reverse_permutation_kernelPmiPKi_param_2];
	mov.u32 	%r4, %ctaid.x;
	mov.u32 	%r5, %ntid.x;
	mov.u32 	%r6, %tid.x;
	mad.lo.s32 	%r1, %r4, %r5, %r6;
	setp.ge.s32 	%p1, %r1, %r3;
	@%p1 bra 	$L__BB0_3;
	cvta.to.global.u64 	%rd3, %rd2;
	mul.wide.s32 	%rd4, %r1, 4;
	add.s64 	%rd5, %rd3, %rd4;
	ld.global.u32 	%r2, [%rd5];
	setp.ge.s32 	%p2, %r1, %r2;
	@%p2 bra 	$L__BB0_3;
	cvta.to.global.u64 	%rd6, %rd1;
	mul.wide.s32 	%rd7, %r1, 8;
	add.s64 	%rd8, %rd6, %rd7;
	ld.global.u64 	%rd9, [%rd8];
	mul.wide.s32 	%rd10, %r2, 8;
	add.s64 	%rd11, %rd6, %rd10;
	ld.global.u64 	%rd12, [%rd11];
	st.global.u64 	[%rd8], %rd12;
	st.global.u64 	[%rd11], %rd9;
$L__BB0_3:
	ret;

}
	// .globl	_Z20ntt_fft_stage_kernelPmiiPKmi
.visible .entry _Z20ntt_fft_stage_kernelPmiiPKmi(
	.param .u64 .ptr .align 1 _Z20ntt_fft_stage_kernelPmiiPKmi_param_0,
	.param .u32 _Z20ntt_fft_stage_kernelPmiiPKmi_param_1,
	.param .u32 _Z20ntt_fft_stage_kernelPmiiPKmi_param_2,
	.param .u64 .ptr .align 1 _Z20ntt_fft_stage_kernelPmiiPKmi_param_3,
	.param .u32 _Z20ntt_fft_stage_kernelPmiiPKmi_param_4
)
{
	.reg .pred 	%p<16>;
	.reg .b32 	%r<239>;
	.reg .b32 	%f<3>;
	.reg .b64 	%rd<35>;

	ld.param.u64 	%rd4, [_Z20ntt_fft_stage_kernelPmiiPKmi_param_0];
	ld.param.u32 	%r49, [_Z20ntt_fft_stage_kernelPmiiPKmi_param_1];
	ld.param.u32 	%r50, [_Z20ntt_fft_stage_kernelPmiiPKmi_param_2];
	ld.param.u64 	%rd5, [_Z20ntt_fft_stage_kernelPmiiPKmi_param_3];
	ld.param.u32 	%r48, [_Z20ntt_fft_stage_kernelPmiiPKmi_param_4];
	mov.u32 	%r51, %ctaid.x;
	mov.u32 	%r52, %ntid.x;
	mov.u32 	%r53, %tid.x;
	mad.lo.s32 	%r54, %r51, %r52, %r53;
	shr.u32 	%r55, %r50, 31;
	add.s32 	%r56, %r50, %r55;
	shr.s32 	%r1, %r56, 1;
	div.s32 	%r57, %r54, %r1;
	mul.lo.s32 	%r58, %r57, %r1;
	sub.s32 	%r2, %r54, %r58;
	mad.lo.s32 	%r3, %r57, %r50, %r2;
	add.s32 	%r59, %r3, %r1;
	setp.ge.s32 	%p3, %r59, %r49;
	@%p3 bra 	$L__BB1_10;
	cvta.to.global.u64 	%rd6, %rd4;
	cvta.to.global.u64 	%rd7, %rd5;
	mul.wide.s32 	%rd8, %r3, 8;
	add.s64 	%rd1, %rd6, %rd8;
	ld.global.u64 	%rd2, [%rd1];
	mul.wide.s32 	%rd9, %r1, 8;
	add.s64 	%rd3, %rd1, %rd9;
	ld.global.u64 	%rd10, [%rd3];
	add.s32 	%r100, %r2, %r48;
	mul.wide.s32 	%rd11, %r100, 8;
	add.s64 	%rd12, %rd7, %rd11;
	ld.global.u64 	%rd13, [%rd12];
	mul.lo.s64 	%rd14, %rd13, %rd10;
	cvt.u32.u64 	%r226, %rd14;
	{ .reg .b32 tmp; mov.b64 {tmp, %r225}, %rd14; }
	mul.hi.u64 	%rd15, %rd13, %rd10;
	cvt.u32.u64 	%r224, %rd15;
	{ .reg .b32 tmp; mov.b64 {tmp, %r223}, %rd15; }
	mov.b32 	%r101, 17185;
	mov.b32 	%r102, 63;
	mov.b32 	%r95, -1;
	prmt.b32 	%r103, %r95, %r102, %r101;
	mov.b32 	%f1, %r103;
	rcp.approx.f32 	%f2, %f1;
	mov.b32 	%r104, %f2;
	shl.b32 	%r105, %r104, 9;
	add.s32 	%r61, %r105, -512;
	mov.b32 	%r92, 1;
	mul.hi.u32 	%r106, %r61, %r92;
	cvt.u64.u32 	%rd16, %r106;
	cvt.u64.u32 	%rd17, %r61;
	mul.lo.s64 	%rd18, %rd17, -4294967295;
	sub.s64 	%rd19, %rd18, %rd16;
	add.s64 	%rd20, %rd19, 4294967295;
	cvt.u32.u64 	%r77, %rd20;
	{ .reg .b32 tmp; mov.b64 {tmp, %r80}, %rd20; }
	setp.gt.s64 	%p4, %rd20, -1;
	selp.b32 	%r86, %r61, 0, %p4;
	shr.u64 	%rd21, %rd20, 63;
	cvt.u32.u64 	%r107, %rd21;
	xor.b32  	%r89, %r107, 1;
	mov.b32 	%r63, -2147483648;
	// begin inline asm
	mad.hi.cc.u32 %r60,%r61,%r77,%r63;
	// end inline asm
	mov.b32 	%r221, 0;
	// begin inline asm
	addc.u32 %r64,%r221,%r221;
	// end inline asm
	// begin inline asm
	mad.lo.cc.u32 %r67,%r61,%r80,%r60;
	// end inline asm
	// begin inline asm
	madc.hi.u32 %r71,%r61,%r80,%r64;
	// end inline asm
	// begin inline asm
	add.cc.u32 %r75,%r67,%r77;
	// end inline asm
	// begin inline asm
	addc.cc.u32 %r78,%r71,%r80;
	// end inline asm
	// begin inline asm
	addc.u32 %r81,%r221,%r221;
	// end inline asm
	// begin inline asm
	add.cc.u32 %r84,%r78,%r86;
	// end inline asm
	// begin inline asm
	addc.u32 %r87,%r81,%r89;
	// end inline asm
	setp.eq.s32 	%p5, %r87, 2;
	selp.b32 	%r108, -1, %r84, %p5;
	mul.hi.u32 	%r109, %r108, %r92;
	cvt.u64.u32 	%rd22, %r109;
	mul.wide.u32 	%rd23, %r108, -1;
	add.s64 	%rd24, %rd23, %rd22;
	cvt.u32.u64 	%r91, %rd24;
	{ .reg .b32 tmp; mov.b64 {tmp, %r94}, %rd24; }
	// begin inline asm
	add.cc.u32 %r90,%r91,%r92;
	// end inline asm
	// begin inline asm
	addc.cc.u32 %r93,%r94,%r95;
	// end inline asm
	// begin inline asm
	addc.u32 %r96,%r221,%r221;
	// end inline asm
	setp.eq.s32 	%p6, %r96, 0;
	min.u32 	%r110, %r108, -2;
	add.s32 	%r111, %r110, 1;
	selp.b32 	%r8, %r111, %r108, %p6;
	mov.u32 	%r222, %r221;
$L__BB1_2:
	.pragma "nounroll";
	mov.b32 	%r131, 1;
	// begin inline asm
	sub.cc.u32 %r112,%r224,%r131;
	// end inline asm
	mov.b32 	%r139, -1;
	// begin inline asm
	subc.cc.u32 %r115,%r223,%r139;
	// end inline asm
	mov.b32 	%r120, -2;
	// begin inline asm
	subc.u32 %r118,%r222,%r120;
	// end inline asm
	// begin inline asm
	mad.hi.u32 %r121,%r222,%r8,%r118;
	// end inline asm
	setp.lt.u32 	%p8, %r121, %r222;
	selp.b32 	%r231, -1, %r121, %p8;
	mov.b32 	%r152, 0;
	// begin inline asm
	mad.lo.cc.u32 %r125,%r231,%r131,%r152;
	// end inline asm
	// begin inline asm
	madc.hi.u32 %r129,%r231,%r131,%r152;
	// end inline asm
	// begin inline asm
	mad.lo.cc.u32 %r133,%r231,%r139,%r129;
	// end inline asm
	// begin inline asm
	madc.hi.u32 %r137,%r231,%r139,%r152;
	// end inline asm
	// begin inline asm
	sub.cc.u32 %r232,%r224,%r125;
	// end inline asm
	// begin inline asm
	subc.cc.u32 %r233,%r223,%r133;
	// end inline asm
	// begin inline asm
	subc.cc.u32 %r234,%r222,%r137;
	// end inline asm
	// begin inline asm
	addc.u32 %r150,%r152,%r152;
	// end inline asm
	setp.ne.s32 	%p9, %r150, 0;
	mov.pred 	%p15, 0;
	@%p9 bra 	$L__BB1_4;
	mov.b32 	%r155, 1;
	// begin inline asm
	add.cc.u32 %r232,%r232,%r155;
	// end inline asm
	mov.b32 	%r158, -1;
	// begin inline asm
	addc.cc.u32 %r233,%r233,%r158;
	// end inline asm
	mov.b32 	%r164, 0;
	// begin inline asm
	addc.cc.u32 %r234,%r234,%r164;
	// end inline asm
	// begin inline asm
	addc.u32 %r162,%r164,%r164;
	// end inline asm
	add.s32 	%r231, %r231, -1;
	setp.eq.s32 	%p15, %r162, 0;
$L__BB1_4:
	not.pred 	%p10, %p15;
	@%p10 bra 	$L__BB1_6;
	mov.b32 	%r167, 1;
	// begin inline asm
	add.cc.u32 %r232,%r232,%r167;
	// end inline asm
	mov.b32 	%r170, -1;
	// begin inline asm
	addc.cc.u32 %r233,%r233,%r170;
	// end inline asm
	mov.b32 	%r173, 0;
	// begin inline asm
	addc.u32 %r234,%r234,%r173;
	// end inline asm
	add.s32 	%r231, %r231, -1;
$L__BB1_6:
	mov.b32 	%r207, 0;
	// begin inline asm
	mad.lo.cc.u32 %r174,%r231,%r207,%r207;
	// end inline asm
	// begin inline asm
	madc.hi.u32 %r178,%r231,%r207,%r207;
	// end inline asm
	// begin inline asm
	mad.lo.cc.u32 %r182,%r231,%r207,%r178;
	// end inline asm
	// begin inline asm
	madc.hi.u32 %r186,%r231,%r207,%r207;
	// end inline asm
	// begin inline asm
	sub.cc.u32 %r235,%r226,%r174;
	// end inline asm
	// begin inline asm
	subc.cc.u32 %r224,%r225,%r182;
	// end inline asm
	// begin inline asm
	subc.cc.u32 %r223,%r232,%r186;
	// end inline asm
	// begin inline asm
	subc.cc.u32 %r222,%r233,%r207;
	// end inline asm
	// begin inline asm
	subc.cc.u32 %r202,%r234,%r207;
	// end inline asm
	// begin inline asm
	subc.u32 %r205,%r207,%r207;
	// end inline asm
	setp.ne.s32 	%p11, %r205, -1;
	@%p11 bra 	$L__BB1_8;
	mov.b32 	%r213, 0;
	// begin inline asm
	add.cc.u32 %r235,%r235,%r213;
	// end inline asm
	// begin inline asm
	addc.cc.u32 %r224,%r224,%r213;
	// end inline asm
	mov.b32 	%r216, 1;
	// begin inline asm
	addc.cc.u32 %r223,%r223,%r216;
	// end inline asm
	mov.b32 	%r219, -1;
	// begin inline asm
	addc.u32 %r222,%r222,%r219;
	// end inline asm
$L__BB1_8:
	add.s32 	%r47, %r221, 32;
	setp.lt.u32 	%p12, %r221, 33;
	mov.b32 	%r226, 0;
	mov.u32 	%r221, %r47;
	mov.u32 	%r225, %r235;
	@%p12 bra 	$L__BB1_2;
	cvt.u64.u32 	%rd25, %r222;
	shl.b64 	%rd26, %rd25, 32;
	cvt.u64.u32 	%rd27, %r223;
	or.b64  	%rd28, %rd26, %rd27;
	add.s64 	%rd29, %rd28, %rd2;
	setp.gt.u64 	%p13, %rd29, -4294967296;
	add.s64 	%rd30, %rd29, 4294967295;
	selp.b64 	%rd31, %rd30, %rd29, %p13;
	st.global.u64 	[%rd1], %rd31;
	setp.lt.u64 	%p14, %rd2, %rd28;
	add.s64 	%rd32, %rd2, -4294967295;
	selp.b64 	%rd33, %rd32, %rd2, %p14;
	sub.s64 	%rd34, %rd33, %rd28;
	st.global.u64 	[%rd3], %rd34;
$L__BB1_10:
	ret;

}


// ===== COMPILED SASS (sm_100) =====

	.target	sm_100

	.elftype	@"ET_EXEC"


//--------------------- .note.nv.tkinfo           --------------------------
	.section	.note.nv.tkinfo,"",@"SHT_NOTE"
	.sectionflags	@"SHF_NOTE_NV_TKINFO"
	.tkinfo
        /*0018*/ 	.word	0x00000002
        /*0030*/ 	.string	""
        /*0030*/ 	.string	"ptxas"
        /*0030*/ 	.string	"Cuda compilation tools, release 13.0, V13.0.88"
        /*0030*/ 	.string	"Build cuda_13.0.r13.0/compiler.36424714_0"
        /*0030*/ 	.string	"-arch sm_100 -m 64 "



//--------------------- .note.nv.cuinfo           --------------------------
	.section	.note.nv.cuinfo,"",@"SHT_NOTE"
	.sectionflags	@"SHF_NOTE_NV_CUINFO"
        /*0018*/ 	.short	0x0002
        /*001a*/ 	.short	0x0064
        /*001c*/ 	.short	0x0082
	.zero		2


//--------------------- .nv.info                  --------------------------
	.section	.nv.info,"",@"SHT_CUDA_INFO"
	.align	4


	//----- nvinfo : EIATTR_REGCOUNT
	.align		4
        /*0000*/ 	.byte	0x04, 0x2f
        /*0002*/ 	.short	(.L_1 - .L_0)
	.align		4
.L_0:
        /*0004*/ 	.word	index@(_Z30bit_reverse_permutation_kernelPmiPKi)
        /*0008*/ 	.word	0x0000000c


	//----- nvinfo : EIATTR_FRAME_SIZE
	.align		4
.L_1:
        /*000c*/ 	.byte	0x04, 0x11
        /*000e*/ 	.short	(.L_3 - .L_2)
	.align		4
.L_2:
        /*0010*/ 	.word	index@(_Z30bit_reverse_permutation_kernelPmiPKi)
        /*0014*/ 	.word	0x00000000


	//----- nvinfo : EIATTR_REGCOUNT
	.align		4
.L_3:
        /*0018*/ 	.byte	0x04, 0x2f
        /*001a*/ 	.short	(.L_5 - .L_4)
	.align		4
.L_4:
        /*001c*/ 	.word	index@(_Z20ntt_fft_stage_kernelPmiiPKmi)
        /*0020*/ 	.word	0x00000016


	//----- nvinfo : EIATTR_FRAME_SIZE
	.align		4
.L_5:
        /*0024*/ 	.byte	0x04, 0x11
        /*0026*/ 	.short	(.L_7 - .L_6)
	.align		4
.L_6:
        /*0028*/ 	.word	index@(_Z20ntt_fft_stage_kernelPmiiPKmi)
        /*002c*/ 	.word	0x00000000


	//----- nvinfo : EIATTR_MIN_STACK_SIZE
	.align		4
.L_7:
        /*0030*/ 	.byte	0x04, 0x12
        /*0032*/ 	.short	(.L_9 - .L_8)
	.align		4
.L_8:
        /*0034*/ 	.word	index@(_Z20ntt_fft_stage_kernelPmiiPKmi)
        /*0038*/ 	.word	0x00000000


	//----- nvinfo : EIATTR_MIN_STACK_SIZE
	.align		4
.L_9:
        /*003c*/ 	.byte	0x04, 0x12
        /*003e*/ 	.short	(.L_11 - .L_10)
	.align		4
.L_10:
        /*0040*/ 	.word	index@(_Z30bit_reverse_permutation_kernelPmiPKi)
        /*0044*/ 	.word	0x00000000
.L_11:


//--------------------- .nv.compat                --------------------------
	.section	.nv.compat,"",@"SHT_CUDA_COMPAT_INFO"
	.align	4
        /*0000*/ 	.byte	0x02, 0x09, 0x00, 0x00, 0x02, 0x02, 0x01, 0x00, 0x02, 0x05, 0x05, 0x00, 0x03, 0x07, 0x01, 0x01
        /*0010*/ 	.byte	0x02, 0x03, 0x00, 0x00, 0x02, 0x06, 0x01, 0x00, 0x04, 0x0b, 0x08, 0x00, 0x01, 0x00, 0x00, 0x00
        /*0020*/ 	.byte	0x00, 0x00, 0x00, 0x00


//--------------------- .nv.info._Z20ntt_fft_stage_kernelPmiiPKmi --------------------------
	.section	.nv.info._Z20ntt_fft_stage_kernelPmiiPKmi,"",@"SHT_CUDA_INFO"
	.sectionflags	@""
	.align	4


	//----- nvinfo : EIATTR_CUDA_API_VERSION
	.align		4
        /*0000*/ 	.byte	0x04, 0x37
        /*0002*/ 	.short	(.L_13 - .L_12)
.L_12:
        /*0004*/ 	.word	0x00000082


	//----- nvinfo : EIATTR_KPARAM_INFO
	.align		4
.L_13:
        /*0008*/ 	.byte	0x04, 0x17
        /*000a*/ 	.short	(.L_15 - .L_14)
.L_14:
        /*000c*/ 	.word	0x00000000
        /*0010*/ 	.short	0x0004
        /*0012*/ 	.short	0x0018
        /*0014*/ 	.byte	0x00, 0xf0, 0x11, 0x00


	//----- nvinfo : EIATTR_KPARAM_INFO
	.align		4
.L_15:
        /*0018*/ 	.byte	0x04, 0x17
        /*001a*/ 	.short	(.L_17 - .L_16)
.L_16:
        /*001c*/ 	.word	0x00000000
        /*0020*/ 	.short	0x0003
        /*0022*/ 	.short	0x0010
        /*0024*/ 	.byte	0x00, 0xf5, 0x21, 0x00


	//----- nvinfo : EIATTR_KPARAM_INFO
	.align		4
.L_17:
        /*0028*/ 	.byte	0x04, 0x17
        /*002a*/ 	.short	(.L_19 - .L_18)
.L_18:
        /*002c*/ 	.word	0x00000000
        /*0030*/ 	.short	0x0002
        /*0032*/ 	.short	0x000c
        /*0034*/ 	.byte	0x00, 0xf0, 0x11, 0x00


	//----- nvinfo : EIATTR_KPARAM_INFO
	.align		4
.L_19:
        /*0038*/ 	.byte	0x04, 0x17
        /*003a*/ 	.short	(.L_21 - .L_20)
.L_20:
        /*003c*/ 	.word	0x00000000
        /*0040*/ 	.short	0x0001
        /*0042*/ 	.short	0x0008
        /*0044*/ 	.byte	0x00, 0xf0, 0x11, 0x00


	//----- nvinfo : EIATTR_KPARAM_INFO
	.align		4
.L_21:
        /*0048*/ 	.byte	0x04, 0x17
        /*004a*/ 	.short	(.L_23 - .L_22)
.L_22:
        /*004c*/ 	.word	0x00000000
        /*0050*/ 	.short	0x0000
        /*0052*/ 	.short	0x0000
        /*0054*/ 	.byte	0x00, 0xf5, 0x21, 0x00


	//----- nvinfo : EIATTR_SPARSE_MMA_MASK
	.align		4
.L_23:
        /*0058*/ 	.byte	0x03, 0x50
        /*005a*/ 	.short	0x0000


	//----- nvinfo : EIATTR_MAXREG_COUNT
	.align		4
        /*005c*/ 	.byte	0x03, 0x1b
        /*005e*/ 	.short	0x00ff


	//----- nvinfo : EIATTR_MERCURY_ISA_VERSION
	.align		4
        /*0060*/ 	.byte	0x03, 0x5f
        /*0062*/ 	.short	0x0101


	//----- nvinfo : EIATTR_VRC_CTA_INIT_COUNT
	.align		4
        /*0064*/ 	.byte	0x02, 0x4a
	.zero		1
	.zero		1


	//----- nvinfo : EIATTR_EXIT_INSTR_OFFSETS
	.align		4
        /*0068*/ 	.byte	0x04, 0x1c
        /*006a*/ 	.short	(.L_25 - .L_24)


	//   ....[0]....
.L_24:
        /*006c*/ 	.word	0x00000260


	//   ....[1]....
        /*0070*/ 	.word	0x000009c0


	//----- nvinfo : EIATTR_CBANK_PARAM_SIZE
	.align		4
.L_25:
        /*0074*/ 	.byte	0x03, 0x19
        /*0076*/ 	.short	0x001c


	//----- nvinfo : EIATTR_PARAM_CBANK
	.align		4
        /*0078*/ 	.byte	0x04, 0x0a
        /*007a*/ 	.short	(.L_27 - .L_26)
	.align		4
.L_26:
        /*007c*/ 	.word	index@(.nv.constant0._Z20ntt_fft_stage_kernelPmiiPKmi)
        /*0080*/ 	.short	0x0380
        /*0082*/ 	.short	0x001c


	//----- nvinfo : EIATTR_SW_WAR
	.align		4
.L_27:
        /*0084*/ 	.byte	0x04, 0x36
        /*0086*/ 	.short	(.L_29 - .L_28)
.L_28:
        /*0088*/ 	.word	0x00000008
.L_29:


//--------------------- .nv.info._Z30bit_reverse_permutation_kernelPmiPKi --------------------------
	.section	.nv.info._Z30bit_reverse_permutation_kernelPmiPKi,"",@"SHT_CUDA_INFO"
	.sectionflags	@""
	.align	4


	//----- nvinfo : EIATTR_CUDA_API_VERSION
	.align		4
        /*0000*/ 	.byte	0x04, 0x37
        /*0002*/ 	.short	(.L_31 - .L_30)
.L_30:
        /*0004*/ 	.word	0x00000082


	//----- nvinfo : EIATTR_KPARAM_INFO
	.align		4
.L_31:
        /*0008*/ 	.byte	0x04, 0x17
        /*000a*/ 	.short	(.L_33 - .L_32)
.L_32:
        /*000c*/ 	.word	0x00000000
        /*0010*/ 	.short	0x0002
        /*0012*/ 	.short	0x0010
        /*0014*/ 	.byte	0x00, 0xf5, 0x21, 0x00


	//----- nvinfo : EIATTR_KPARAM_INFO
	.align		4
.L_33:
        /*0018*/ 	.byte	0x04, 0x17
        /*001a*/ 	.short	(.L_35 - .L_34)
.L_34:
        /*001c*/ 	.word	0x00000000
        /*0020*/ 	.short	0x0001
        /*0022*/ 	.short	0x0008
        /*0024*/ 	.byte	0x00, 0xf0, 0x11, 0x00


	//----- nvinfo : EIATTR_KPARAM_INFO
	.align		4
.L_35:
        /*0028*/ 	.byte	0x04, 0x17
        /*002a*/ 	.short	(.L_37 - .L_36)
.L_36:
        /*002c*/ 	.word	0x00000000
        /*0030*/ 	.short	0x0000
        /*0032*/ 	.short	0x0000
        /*0034*/ 	.byte	0x00, 0xf5, 0x21, 0x00


	//----- nvinfo : EIATTR_SPARSE_MMA_MASK
	.align		4
.L_37:
        /*0038*/ 	.byte	0x03, 0x50
        /*003a*/ 	.short	0x0000


	//----- nvinfo : EIATTR_MAXREG_COUNT
	.align		4
        /*003c*/ 	.byte	0x03, 0x1b
        /*003e*/ 	.short	0x00ff


	//----- nvinfo : EIATTR_MERCURY_ISA_VERSION
	.align		4
        /*0040*/ 	.byte	0x03, 0x5f
        /*0042*/ 	.short	0x0101


	//----- nvinfo : EIATTR_VRC_CTA_INIT_COUNT
	.align		4
        /*0044*/ 	.byte	0x02, 0x4a
	.zero		1
	.zero		1


	//----- nvinfo : EIATTR_EXIT_INSTR_OFFSETS
	.align		4
        /*0048*/ 	.byte	0x04, 0x1c
        /*004a*/ 	.short	(.L_39 - .L_38)


	//   ....[0]....
.L_38:
        /*004c*/ 	.word	0x00000070


	//   ....[1]....
        /*0050*/ 	.word	0x000000d0


	//   ....[2]....
        /*0054*/ 	.word	0x00000150


	//----- nvinfo : EIATTR_CBANK_PARAM_SIZE
	.align		4
.L_39:
        /*0058*/ 	.byte	0x03, 0x19
        /*005a*/ 	.short	0x0018


	//----- nvinfo : EIATTR_PARAM_CBANK
	.align		4
        /*005c*/ 	.byte	0x04, 0x0a
        /*005e*/ 	.short	(.L_41 - .L_40)
	.align		4
.L_40:
        /*0060*/ 	.word	index@(.nv.constant0._Z30bit_reverse_permutation_kernelPmiPKi)
        /*0064*/ 	.short	0x0380
        /*0066*/ 	.short	0x0018


	//----- nvinfo : EIATTR_SW_WAR
	.align		4
.L_41:
        /*0068*/ 	.byte	0x04, 0x36
        /*006a*/ 	.short	(.L_43 - .L_42)
.L_42:
        /*006c*/ 	.word	0x00000008
.L_43:


//--------------------- .nv.callgraph             --------------------------
	.section	.nv.callgraph,"",@"SHT_CUDA_CALLGRAPH"
	.align	4
	.sectionentsize	8
	.align		4
        /*0000*/ 	.word	0x00000000
	.align		4
        /*0004*/ 	.word	0xffffffff
	.align		4
        /*0008*/ 	.word	0x00000000
	.align		4
        /*000c*/ 	.word	0xfffffffe
	.align		4
        /*0010*/ 	.word	0x00000000
	.align		4
        /*0014*/ 	.word	0xfffffffd
	.align		4
        /*0018*/ 	.word	0x00000000
	.align		4
        /*001c*/ 	.word	0xfffffffc


//--------------------- .text._Z20ntt_fft_stage_kernelPmiiPKmi --------------------------
	.section	.text._Z20ntt_fft_stage_kernelPmiiPKmi,"ax",@progbits
	.align	128
        .global         _Z20ntt_fft_stage_kernelPmiiPKmi
        .type           _Z20ntt_fft_stage_kernelPmiiPKmi,@function
        .size           _Z20ntt_fft_stage_kernelPmiiPKmi,(.L_x_3 - _Z20ntt_fft_stage_kernelPmiiPKmi)
        .other          _Z20ntt_fft_stage_kernelPmiiPKmi,@"STO_CUDA_ENTRY STV_DEFAULT"
_Z20ntt_fft_stage_kernelPmiiPKmi:
.text._Z20ntt_fft_stage_kernelPmiiPKmi:
[----:B------:R-:W-:Y:S08]  /*0000*/  LDC R1, c[0x0][0x37c] ;  /* 0x0000df00ff017b82 */ /* 0x000ff00000000800 */
[----:B------:R-:W0:Y:S01]  /*0010*/  LDC R6, c[0x0][0x38c] ;  /* 0x0000e300ff067b82 */ /* 0x000e220000000800 */
[----:B------:R-:W1:Y:S07]  /*0020*/  S2R R7, SR_TID.X ;  /* 0x0000000000077919 */ /* 0x000e6e0000002100 */
[----:B------:R-:W1:Y:S08]  /*0030*/  S2UR UR4, SR_CTAID.X ;  /* 0x00000000000479c3 */ /* 0x000e700000002500 */
[----:B------:R-:W1:Y:S01]  /*0040*/  LDC R0, c[0x0][0x360] ;  /* 0x0000d800ff007b82 */ /* 0x000e620000000800 */
[----:B0-----:R-:W-:-:S04]  /*0050*/  LEA.HI R5, R6, R6, RZ, 0x1 ;  /* 0x0000000606057211 */ /* 0x001fc800078f08ff */
[----:B------:R-:W-:-:S04]  /*0060*/  SHF.R.S32.HI R5, RZ, 0x1, R5 ;  /* 0x00000001ff057819 */ /* 0x000fc80000011405 */
[----:B------:R-:W-:-:S04]  /*0070*/  IABS R9, R5 ;  /* 0x0000000500097213 */ /* 0x000fc80000000000 */
[----:B------:R-:W0:Y:S01]  /*0080*/  I2F.RP R4, R9 ;  /* 0x0000000900047306 */ /* 0x000e220000209400 */
[----:B-1----:R-:W-:Y:S01]  /*0090*/  IMAD R0, R0, UR4, R7 ;  /* 0x0000000400007c24 */ /* 0x002fe2000f8e0207 */
[----:B------:R-:W1:Y:S06]  /*00a0*/  LDCU UR4, c[0x0][0x388] ;  /* 0x00007100ff0477ac */ /* 0x000e6c0008000800 */
[----:B0-----:R-:W0:Y:S02]  /*00b0*/  MUFU.RCP R4, R4 ;  /* 0x0000000400047308 */ /* 0x001e240000001000 */
[----:B0-----:R-:W-:Y:S01]  /*00c0*/  VIADD R2, R4, 0xffffffe ;  /* 0x0ffffffe04027836 */ /* 0x001fe20000000000 */
[----:B------:R-:W-:-:S05]  /*00d0*/  IABS R4, R0 ;  /* 0x0000000000047213 */ /* 0x000fca0000000000 */
[----:B------:R0:W2:Y:S02]  /*00e0*/  F2I.FTZ.U32.TRUNC.NTZ R3, R2 ;  /* 0x0000000200037305 */ /* 0x0000a4000021f000 */
[----:B0-----:R-:W-:Y:S02]  /*00f0*/  IMAD.MOV.U32 R2, RZ, RZ, RZ ;  /* 0x000000ffff027224 */ /* 0x001fe400078e00ff */
[----:B--2---:R-:W-:-:S04]  /*0100*/  IMAD.MOV R8, RZ, RZ, -R3 ;  /* 0x000000ffff087224 */ /* 0x004fc800078e0a03 */
[----:B------:R-:W-:Y:S01]  /*0110*/  IMAD R7, R8, R9, RZ ;  /* 0x0000000908077224 */ /* 0x000fe200078e02ff */
[----:B------:R-:W-:-:S03]  /*0120*/  IABS R8, R5 ;  /* 0x0000000500087213 */ /* 0x000fc60000000000 */
[----:B------:R-:W-:-:S04]  /*0130*/  IMAD.HI.U32 R3, R3, R7, R2 ;  /* 0x0000000703037227 */ /* 0x000fc800078e0002 */
[----:B------:R-:W-:Y:S02]  /*0140*/  IMAD.MOV R2, RZ, RZ, -R8 ;  /* 0x000000ffff027224 */ /* 0x000fe400078e0a08 */
[----:B------:R-:W-:-:S04]  /*0150*/  IMAD.HI.U32 R3, R3, R4, RZ ;  /* 0x0000000403037227 */ /* 0x000fc800078e00ff */
[----:B------:R-:W-:-:S05]  /*0160*/  IMAD R2, R3, R2, R4 ;  /* 0x0000000203027224 */ /* 0x000fca00078e0204 */
[----:B------:R-:W-:-:S13]  /*0170*/  ISETP.GT.U32.AND P1, PT, R9, R2, PT ;  /* 0x000000020900720c */ /* 0x000fda0003f24070 */
[----:B------:R-:W-:Y:S02]  /*0180*/  @!P1 IMAD.IADD R2, R2, 0x1, -R9 ;  /* 0x0000000102029824 */ /* 0x000fe400078e0a09 */
[----:B------:R-:W-:Y:S01]  /*0190*/  @!P1 VIADD R3, R3, 0x1 ;  /* 0x0000000103039836 */ /* 0x000fe20000000000 */
[----:B------:R-:W-:Y:S02]  /*01a0*/  ISETP.NE.AND P1, PT, R5, RZ, PT ;  /* 0x000000ff0500720c */ /* 0x000fe40003f25270 */
[----:B------:R-:W-:Y:S02]  /*01b0*/  ISETP.GE.U32.AND P0, PT, R2, R9, PT ;  /* 0x000000090200720c */ /* 0x000fe40003f06070 */
[----:B------:R-:W-:-:S04]  /*01c0*/  LOP3.LUT R2, R0, R5, RZ, 0x3c, !PT ;  /* 0x0000000500027212 */ /* 0x000fc800078e3cff */
[----:B------:R-:W-:-:S07]  /*01d0*/  ISETP.GE.AND P2, PT, R2, RZ, PT ;  /* 0x000000ff0200720c */ /* 0x000fce0003f46270 */
[----:B------:R-:W-:-:S06]  /*01e0*/  @P0 VIADD R3, R3, 0x1 ;  /* 0x0000000103030836 */ /* 0x000fcc0000000000 */
[----:B------:R-:W-:Y:S01]  /*01f0*/  @!P2 IMAD.MOV R3, RZ, RZ, -R3 ;  /* 0x000000ffff03a224 */ /* 0x000fe200078e0a03 */
[----:B------:R-:W-:-:S05]  /*0200*/  @!P1 LOP3.LUT R3, RZ, R5, RZ, 0x33, !PT ;  /* 0x00000005ff039212 */ /* 0x000fca00078e33ff */
[----:B------:R-:W-:-:S04]  /*0210*/  IMAD.MOV R2, RZ, RZ, -R3 ;  /* 0x000000ffff027224 */ /* 0x000fc800078e0a03 */
[----:B------:R-:W-:-:S04]  /*0220*/  IMAD R0, R5, R2, R0 ;  /* 0x0000000205007224 */ /* 0x000fc800078e0200 */
[----:B------:R-:W-:-:S04]  /*0230*/  IMAD R6, R3, R6, R0 ;  /* 0x0000000603067224 */ /* 0x000fc800078e0200 */
[----:B------:R-:W-:-:S05]  /*0240*/  IMAD.IADD R2, R5, 0x1, R6 ;  /* 0x0000000105027824 */ /* 0x000fca00078e0206 */
[----:B-1----:R-:W-:-:S13]  /*0250*/  ISETP.GE.AND P0, PT, R2, UR4, PT ;  /* 0x0000000402007c0c */ /* 0x002fda000bf06270 */
[----:B------:R-:W-:Y:S05]  /*0260*/  @P0 EXIT ;  /* 0x000000000000094d */ /* 0x000fea0003800000 */
[----:B------:R-:W0:Y:S01]  /*0270*/  LDC.64 R2, c[0x0][0x380] ;  /* 0x0000e000ff027b82 */ /* 0x000e220000000a00 */
[----:B------:R-:W1:Y:S01]  /*0280*/  LDCU UR4, c[0x0][0x398] ;  /* 0x00007300ff0477ac */ /* 0x000e620008000800 */
[----:B------:R-:W2:Y:S06]  /*0290*/  LDCU.64 UR6, c[0x0][0x358] ;  /* 0x00006b00ff0677ac */ /* 0x000eac0008000a00 */
[----:B------:R-:W3:Y:S01]  /*02a0*/  LDC.64 R10, c[0x0][0x390] ;  /* 0x0000e400ff0a7b82 */ /* 0x000ee20000000a00 */
[----:B-1----:R-:W-:Y:S02]  /*02b0*/  VIADD R7, R0, UR4 ;  /* 0x0000000400077c36 */ /* 0x002fe40008000000 */
[----:B0-----:R-:W-:-:S04]  /*02c0*/  IMAD.WIDE R2, R6, 0x8, R2 ;  /* 0x0000000806027825 */ /* 0x001fc800078e0202 */
[----:B------:R-:W-:-:S04]  /*02d0*/  IMAD.WIDE R4, R5, 0x8, R2 ;  /* 0x0000000805047825 */ /* 0x000fc800078e0202 */
[----:B---3--:R-:W-:Y:S01]  /*02e0*/  IMAD.WIDE R10, R7, 0x8, R10 ;  /* 0x00000008070a7825 */ /* 0x008fe200078e020a */
[----:B--2---:R-:W2:Y:S04]  /*02f0*/  LDG.E.64 R8, desc[UR6][R4.64] ;  /* 0x0000000604087981 */ /* 0x004ea8000c1e1b00 */
[----:B------:R0:W5:Y:S04]  /*0300*/  LDG.E.64 R6, desc[UR6][R2.64] ;  /* 0x0000000602067981 */ /* 0x000168000c1e1b00 */
[----:B------:R-:W2:Y:S01]  /*0310*/  LDG.E.64 R10, desc[UR6][R10.64] ;  /* 0x000000060a0a7981 */ /* 0x000ea2000c1e1b00 */
[----:B------:R-:W-:Y:S01]  /*0320*/  UMOV UR4, 0xffffffff ;  /* 0xffffffff00047882 */ /* 0x000fe20000000000 */
[----:B------:R-:W-:-:S02]  /*0330*/  IMAD.MOV.U32 R0, RZ, RZ, 0x4321 ;  /* 0x00004321ff007424 */ /* 0x000fc400078e00ff */
[----:B------:R-:W-:Y:S02]  /*0340*/  IMAD.U32 R13, RZ, RZ, UR4 ;  /* 0x00000004ff0d7e24 */ /* 0x000fe4000f8e00ff */
[----:B------:R-:W-:-:S03]  /*0350*/  IMAD.MOV.U32 R12, RZ, RZ, 0x4b800000 ;  /* 0x4b800000ff0c7424 */ /* 0x000fc600078e00ff */
[----:B------:R-:W-:-:S04]  /*0360*/  PRMT R0, R13, R0, 0x3f ;  /* 0x0000003f0d007416 */ /* 0x000fc80000000000 */
[C---:B------:R-:W-:Y:S02]  /*0370*/  FSETP.GEU.AND P1, PT, |R0|.reuse, 1.175494350822287508e-38, PT ;  /* 0x008000000000780b */ /* 0x040fe40003f2e200 */
[----:B------:R-:W-:Y:S02]  /*0380*/  FSETP.GT.AND P0, PT, |R0|, 8.50705917302346158658e+37, PT ;  /* 0x7e8000000000780b */ /* 0x000fe40003f04200 */
[----:B------:R-:W-:-:S04]  /*0390*/  FSEL R12, R12, 1, !P1 ;  /* 0x3f8000000c0c7808 */ /* 0x000fc80004800000 */
[----:B------:R-:W-:-:S05]  /*03a0*/  FSEL R13, R12, 0.25, !P0 ;  /* 0x3e8000000c0d7808 */ /* 0x000fca0004000000 */
[----:B------:R-:W-:-:S06]  /*03b0*/  FMUL R0, R0, R13 ;  /* 0x0000000d00007220 */ /* 0x000fcc0000400000 */
[----:B------:R-:W1:Y:S01]  /*03c0*/  MUFU.RCP R0, R0 ;  /* 0x0000000000007308 */ /* 0x000e620000001000 */
[----:B------:R-:W-:Y:S02]  /*03d0*/  IMAD.MOV.U32 R14, RZ, RZ, -0x1 ;  /* 0xffffffffff0e7424 */ /* 0x000fe400078e00ff */
[----:B------:R-:W-:Y:S02]  /*03e0*/  IMAD.MOV.U32 R15, RZ, RZ, 0x0 ;  /* 0x00000000ff0f7424 */ /* 0x000fe400078e00ff */
[----:B------:R-:W-:Y:S02]  /*03f0*/  IMAD.MOV.U32 R12, RZ, RZ, 0x0 ;  /* 0x00000000ff0c7424 */ /* 0x000fe400078e00ff */
[----:B-1----:R-:W-:-:S05]  /*0400*/  FMUL R13, R13, R0 ;  /* 0x000000000d0d7220 */ /* 0x002fca0000400000 */
[----:B------:R-:W-:Y:S01]  /*0410*/  LEA R17, R13, 0xfffffe00, 0x9 ;  /* 0xfffffe000d117811 */ /* 0x000fe200078e48ff */
[----:B------:R-:W-:-:S04]  /*0420*/  IMAD.MOV.U32 R13, RZ, RZ, -0x80000000 ;  /* 0x80000000ff0d7424 */ /* 0x000fc800078e00ff */
[----:B------:R-:W-:-:S04]  /*0430*/  IMAD.WIDE.U32 R14, R17, 0x1, R14 ;  /* 0x00000001110e7825 */ /* 0x000fc800078e000e */
[----:B------:R-:W-:-:S04]  /*0440*/  IMAD.HI.U32 R12, P0, R17, R14, R12 ;  /* 0x0000000e110c7227 */ /* 0x000fc8000780000c */
[----:B------:R-:W-:Y:S01]  /*0450*/  IMAD.IADD R15, R15, 0x1, -R17 ;  /* 0x000000010f0f7824 */ /* 0x000fe200078e0a11 */
[----:B------:R-:W-:Y:S02]  /*0460*/  SEL R13, RZ, 0x1, !P0 ;  /* 0x00000001ff0d7807 */ /* 0x000fe40004000000 */
[----:B------:R-:W-:Y:S01]  /*0470*/  ISETP.GT.U32.AND P0, PT, R14, -0x1, PT ;  /* 0xffffffff0e00780c */ /* 0x000fe20003f04070 */
[----:B------:R-:W-:-:S03]  /*0480*/  IMAD.WIDE.U32 R12, R17, R15, R12 ;  /* 0x0000000f110c7225 */ /* 0x000fc600078e000c */
[----:B------:R-:W-:Y:S02]  /*0490*/  ISETP.GT.AND.EX P0, PT, R15, -0x1, PT, P0 ;  /* 0xffffffff0f00780c */ /* 0x000fe40003f04300 */
[----:B------:R-:W-:Y:S02]  /*04a0*/  IADD3 RZ, P1, PT, R12, R14, RZ ;  /* 0x0000000e0cff7210 */ /* 0x000fe40007f3e0ff */
[----:B------:R-:W-:Y:S02]  /*04b0*/  SEL R17, R17, RZ, P0 ;  /* 0x000000ff11117207 */ /* 0x000fe40000000000 */
[----:B------:R-:W-:Y:S02]  /*04c0*/  IADD3.X R12, P1, PT, R13, R15, RZ, P1, !PT ;  /* 0x0000000f0d0c7210 */ /* 0x000fe40000f3e4ff */
[----:B------:R-:W-:Y:S02]  /*04d0*/  SHF.R.U32.HI R0, RZ, 0x1f, R15 ;  /* 0x0000001fff007819 */ /* 0x000fe4000001160f */
[----:B------:R-:W-:-:S02]  /*04e0*/  IADD3 R12, P0, PT, R17, R12, RZ ;  /* 0x0000000c110c7210 */ /* 0x000fc40007f1e0ff */
[----:B------:R-:W-:Y:S02]  /*04f0*/  LOP3.LUT R0, R0, 0x1, RZ, 0x3c, !PT ;  /* 0x0000000100007812 */ /* 0x000fe400078e3cff */
[----:B------:R-:W-:-:S05]  /*0500*/  SEL R13, RZ, 0x1, !P1 ;  /* 0x00000001ff0d7807 */ /* 0x000fca0004800000 */
[----:B------:R-:W-:-:S05]  /*0510*/  IMAD.X R0, R0, 0x1, R13, P0 ;  /* 0x0000000100007824 */ /* 0x000fca00000e060d */
[----:B------:R-:W-:-:S04]  /*0520*/  ISETP.NE.AND P0, PT, R0, 0x2, PT ;  /* 0x000000020000780c */ /* 0x000fc80003f05270 */
[----:B------:R-:W-:-:S05]  /*0530*/  SEL R0, R12, 0xffffffff, P0 ;  /* 0xffffffff0c007807 */ /* 0x000fca0000000000 */
[----:B------:R-:W-:-:S03]  /*0540*/  IMAD.WIDE.U32 R16, R0, -0x1, RZ ;  /* 0xffffffff00107825 */ /* 0x000fc600078e00ff */
[----:B------:R-:W-:-:S04]  /*0550*/  IADD3 RZ, P0, PT, R16, 0x1, RZ ;  /* 0x0000000110ff7810 */ /* 0x000fc80007f1e0ff */
[----:B------:R-:W-:Y:S01]  /*0560*/  IADD3.X RZ, P0, PT, R17, -0x1, RZ, P0, !PT ;  /* 0xffffffff11ff7810 */ /* 0x000fe2000071e4ff */
[----:B------:R-:W-:Y:S01]  /*0570*/  UMOV UR4, URZ ;  /* 0x000000ff00047c82 */ /* 0x000fe20008000000 */
[----:B--2---:R-:W-:-:S04]  /*0580*/  IMAD.WIDE.U32 R12, R11, R8, RZ ;  /* 0x000000080b0c7225 */ /* 0x004fc800078e00ff */
[----:B------:R-:W-:-:S04]  /*0590*/  IMAD.WIDE.U32 R14, P1, R9, R10, R12 ;  /* 0x0000000a090e7225 */ /* 0x000fc8000782000c */
[----:B------:R-:W-:-:S04]  /*05a0*/  IMAD.WIDE.U32 R12, R10, R8, RZ ;  /* 0x000000080a0c7225 */ /* 0x000fc800078e00ff */
[----:B------:R-:W-:Y:S01]  /*05b0*/  IMAD.X R17, RZ, RZ, RZ, P1 ;  /* 0x000000ffff117224 */ /* 0x000fe200008e06ff */
[----:B------:R-:W-:Y:S01]  /*05c0*/  IADD3 R8, P1, PT, R13, R14, RZ ;  /* 0x0000000e0d087210 */ /* 0x000fe20007f3e0ff */
[----:B------:R-:W-:Y:S01]  /*05d0*/  IMAD.MOV.U32 R16, RZ, RZ, R15 ;  /* 0x000000ffff107224 */ /* 0x000fe200078e000f */
[----:B------:R-:W-:Y:S01]  /*05e0*/  VIMNMX.U32 R13, PT, PT, R0, -0x2, PT ;  /* 0xfffffffe000d7848 */ /* 0x000fe20003fe0000 */
[----:B------:R-:W-:Y:S02]  /*05f0*/  IMAD.MOV.U32 R14, RZ, RZ, R12 ;  /* 0x000000ffff0e7224 */ /* 0x000fe400078e000c */
[----:B------:R-:W-:-:S04]  /*0600*/  IMAD.WIDE.U32.X R10, R9, R11, R16, P1 ;  /* 0x0000000b090a7225 */ /* 0x000fc800008e0410 */
[----:B------:R-:W-:Y:S02]  /*0610*/  @!P0 VIADD R0, R13, 0x1 ;  /* 0x000000010d008836 */ /* 0x000fe40000000000 */
[----:B0-----:R-:W-:-:S07]  /*0620*/  IMAD.MOV.U32 R9, RZ, RZ, RZ ;  /* 0x000000ffff097224 */ /* 0x001fce00078e00ff */
.L_x_0:
[----:B------:R-:W-:Y:S01]  /*0630*/  IADD3 RZ, P0, PT, R10, -0x1, RZ ;  /* 0xffffffff0aff7810 */ /* 0x000fe20007f1e0ff */
[----:B------:R-:W-:Y:S01]  /*0640*/  IMAD.MOV.U32 R12, RZ, RZ, RZ ;  /* 0x000000ffff0c7224 */ /* 0x000fe200078e00ff */
[----:B------:R-:W-:Y:S01]  /*0650*/  UMOV UR5, URZ ;  /* 0x000000ff00057c82 */ /* 0x000fe20008000000 */
[----:B------:R-:W-:Y:S02]  /*0660*/  PLOP3.LUT P2, PT, PT, PT, PT, 0x8, 0x80 ;  /* 0x000000000080781c */ /* 0x000fe40003f4e170 */
[----:B------:R-:W-:-:S04]  /*0670*/  IADD3.X RZ, P0, PT, RZ, R11, RZ, P0, !PT ;  /* 0x0000000bffff7210 */ /* 0x000fc8000071e4ff */
[----:B------:R-:W-:-:S03]  /*0680*/  IADD3.X R13, PT, PT, R9, 0x1, RZ, P0, !PT ;  /* 0x00000001090d7810 */ /* 0x000fc600007fe4ff */
[----:B------:R-:W-:-:S04]  /*0690*/  IMAD.HI.U32 R12, R9, R0, R12 ;  /* 0x00000000090c7227 */ /* 0x000fc800078e000c */
[----:B------:R-:W-:Y:S01]  /*06a0*/  IMAD.MOV.U32 R13, RZ, RZ, RZ ;  /* 0x000000ffff0d7224 */ /* 0x000fe200078e00ff */
[----:B------:R-:W-:-:S04]  /*06b0*/  ISETP.GE.U32.AND P0, PT, R12, R9, PT ;  /* 0x000000090c00720c */ /* 0x000fc80003f06070 */
[----:B------:R-:W-:Y:S01]  /*06c0*/  SEL R15, R12, 0xffffffff, P0 ;  /* 0xffffffff0c0f7807 */ /* 0x000fe20000000000 */
[----:B------:R-:W-:-:S03]  /*06d0*/  IMAD.U32 R12, RZ, RZ, UR5 ;  /* 0x00000005ff0c7e24 */ /* 0x000fc6000f8e00ff */
[C---:B------:R-:W-:Y:S01]  /*06e0*/  IADD3 R16, P0, PT, -R15.reuse, R10, RZ ;  /* 0x0000000a0f107210 */ /* 0x040fe20007f1e1ff */
[C---:B------:R-:W-:Y:S01]  /*06f0*/  IMAD.HI.U32 R18, R15.reuse, -0x1, R12 ;  /* 0xffffffff0f127827 */ /* 0x040fe200078e000c */
[----:B------:R-:W-:Y:S01]  /*0700*/  IADD3 R10, PT, PT, -R15, UR5, RZ ;  /* 0x000000050f0a7c10 */ /* 0x000fe2000fffe1ff */
[----:B------:R-:W-:-:S03]  /*0710*/  UMOV UR5, URZ ;  /* 0x000000ff00057c82 */ /* 0x000fc60008000000 */
[----:B------:R-:W-:-:S04]  /*0720*/  IADD3.X R12, P0, PT, ~R10, R11, RZ, P0, !PT ;  /* 0x0000000b0a0c7210 */ /* 0x000fc8000071e5ff */
[----:B------:R-:W-:-:S13]  /*0730*/  IADD3.X R13, P0, PT, R9, ~R18, RZ, P0, !PT ;  /* 0x80000012090d7210 */ /* 0x000fda000071e4ff */
[----:B------:R-:W-:-:S04]  /*0740*/  @!P0 IADD3 R16, P1, PT, R16, 0x1, RZ ;  /* 0x0000000110108810 */ /* 0x000fc80007f3e0ff */
[----:B------:R-:W-:-:S04]  /*0750*/  @!P0 IADD3.X R12, P1, PT, R12, -0x1, RZ, P1, !PT ;  /* 0xffffffff0c0c8810 */ /* 0x000fc80000f3e4ff */
[----:B------:R-:W-:-:S04]  /*0760*/  @!P0 IADD3.X R13, P1, PT, RZ, R13, RZ, P1, !PT ;  /* 0x0000000dff0d8210 */ /* 0x000fc80000f3e4ff */
[----:B------:R-:W-:Y:S02]  /*0770*/  @!P0 PLOP3.LUT P2, PT, P1, PT, PT, 0x8, 0x80 ;  /* 0x000000000080881c */ /* 0x000fe40000f4e170 */
[----:B------:R-:W-:Y:S01]  /*0780*/  IADD3 RZ, P0, PT, R14, -UR5, RZ ;  /* 0x800000050eff7c10 */ /* 0x000fe2000ff1e0ff */
[----:B------:R-:W-:Y:S01]  /*0790*/  UMOV UR5, UR4 ;  /* 0x0000000400057c82 */ /* 0x000fe20008000000 */
[----:B------:R-:W-:Y:S02]  /*07a0*/  UIADD3 UR4, UPT, UPT, UR4, 0x20, URZ ;  /* 0x0000002004047890 */ /* 0x000fe4000fffe0ff */
[----:B------:R-:W-:Y:S01]  /*07b0*/  IADD3.X R10, P0, PT, R8, -0x1, RZ, P0, !PT ;  /* 0xffffffff080a7810 */ /* 0x000fe2000071e4ff */
[----:B------:R-:W-:Y:S01]  /*07c0*/  UISETP.GE.U32.AND UP0, UPT, UR5, 0x21, UPT ;  /* 0x000000210500788c */ /* 0x000fe2000bf06070 */
[----:B------:R-:W-:-:S05]  /*07d0*/  IMAD.MOV.U32 R8, RZ, RZ, R14 ;  /* 0x000000ffff087224 */ /* 0x000fca00078e000e */
[----:B------:R-:W-:-:S04]  /*07e0*/  @P2 IADD3 R16, P1, PT, R16, 0x1, RZ ;  /* 0x0000000110102810 */ /* 0x000fc80007f3e0ff */
[----:B------:R-:W-:Y:S02]  /*07f0*/  @P2 IADD3.X R12, P1, PT, R12, -0x1, RZ, P1, !PT ;  /* 0xffffffff0c0c2810 */ /* 0x000fe40000f3e4ff */
[----:B------:R-:W-:-:S03]  /*0800*/  IADD3.X R11, P0, PT, R16, -0x1, RZ, P0, !PT ;  /* 0xffffffff100b7810 */ /* 0x000fc6000071e4ff */
[----:B------:R-:W-:Y:S01]  /*0810*/  @P2 IMAD.X R13, RZ, RZ, R13, P1 ;  /* 0x000000ffff0d2224 */ /* 0x000fe200008e060d */
[----:B------:R-:W-:-:S04]  /*0820*/  IADD3.X R9, P0, PT, R12, -0x1, RZ, P0, !PT ;  /* 0xffffffff0c097810 */ /* 0x000fc8000071e4ff */
[----:B------:R-:W-:-:S13]  /*0830*/  IADD3.X RZ, P0, PT, R13, -0x1, RZ, P0, !PT ;  /* 0xffffffff0dff7810 */ /* 0x000fda000071e4ff */
[----:B------:R-:W-:Y:S01]  /*0840*/  @!P0 IADD3 RZ, P1, PT, RZ, R14, RZ ;  /* 0x0000000effff8210 */ /* 0x000fe20007f3e0ff */
[----:B------:R-:W-:-:S03]  /*0850*/  IMAD.MOV.U32 R14, RZ, RZ, RZ ;  /* 0x000000ffff0e7224 */ /* 0x000fc600078e00ff */
[----:B------:R-:W-:-:S04]  /*0860*/  @!P0 IADD3.X R10, P1, PT, RZ, R10, RZ, P1, !PT ;  /* 0x0000000aff0a8210 */ /* 0x000fc80000f3e4ff */
[----:B------:R-:W-:-:S04]  /*0870*/  @!P0 IADD3.X R11, P1, PT, R11, 0x1, RZ, P1, !PT ;  /* 0x000000010b0b8810 */ /* 0x000fc80000f3e4ff */
[----:B------:R-:W-:Y:S01]  /*0880*/  @!P0 IADD3.X R9, PT, PT, R9, -0x1, RZ, P1, !PT ;  /* 0xffffffff09098810 */ /* 0x000fe20000ffe4ff */
[----:B------:R-:W-:Y:S08]  /*0890*/  BRA.U !UP0, `(.L_x_0) ;  /* 0xfffffffd08647547 */ /* 0x000ff0000b83ffff */
[CC--:B-----5:R-:W-:Y:S02]  /*08a0*/  IADD3 R17, P2, PT, R6.reuse, R11.reuse, RZ ;  /* 0x0000000b06117210 */ /* 0x0e0fe40007f5e0ff */
[C---:B------:R-:W-:Y:S02]  /*08b0*/  ISETP.GE.U32.AND P0, PT, R6.reuse, R11, PT ;  /* 0x0000000b0600720c */ /* 0x040fe40003f06070 */
[----:B------:R-:W-:Y:S01]  /*08c0*/  IADD3 R13, P3, PT, R6, 0x1, RZ ;  /* 0x00000001060d7810 */ /* 0x000fe20007f7e0ff */
[C---:B------:R-:W-:Y:S01]  /*08d0*/  IMAD.X R19, R7.reuse, 0x1, R9, P2 ;  /* 0x0000000107137824 */ /* 0x040fe200010e0609 */
[----:B------:R-:W-:Y:S02]  /*08e0*/  ISETP.GE.U32.AND.EX P0, PT, R7, R9, PT, P0 ;  /* 0x000000090700720c */ /* 0x000fe40003f06100 */
[----:B------:R-:W-:Y:S02]  /*08f0*/  IADD3 R10, P2, PT, R17, -0x1, RZ ;  /* 0xffffffff110a7810 */ /* 0x000fe40007f5e0ff */
[----:B------:R-:W-:-:S02]  /*0900*/  IADD3.X R15, PT, PT, R7, -0x1, RZ, P3, !PT ;  /* 0xffffffff070f7810 */ /* 0x000fc40001ffe4ff */
[----:B------:R-:W-:Y:S01]  /*0910*/  ISETP.GT.U32.AND P1, PT, R17, RZ, PT ;  /* 0x000000ff1100720c */ /* 0x000fe20003f24070 */
[----:B------:R-:W-:Y:S01]  /*0920*/  IMAD.X R12, RZ, RZ, R19, P2 ;  /* 0x000000ffff0c7224 */ /* 0x000fe200010e0613 */
[----:B------:R-:W-:Y:S02]  /*0930*/  SEL R8, R13, R6, !P0 ;  /* 0x000000060d087207 */ /* 0x000fe40004000000 */
[----:B------:R-:W-:Y:S02]  /*0940*/  SEL R0, R15, R7, !P0 ;  /* 0x000000070f007207 */ /* 0x000fe40004000000 */
[----:B------:R-:W-:Y:S02]  /*0950*/  ISETP.GT.U32.AND.EX P1, PT, R19, -0x1, PT, P1 ;  /* 0xffffffff1300780c */ /* 0x000fe40003f24110 */
[----:B------:R-:W-:Y:S02]  /*0960*/  IADD3 R8, P0, PT, -R11, R8, RZ ;  /* 0x000000080b087210 */ /* 0x000fe40007f1e1ff */
[----:B------:R-:W-:-:S02]  /*0970*/  SEL R6, R10, R17, P1 ;  /* 0x000000110a067207 */ /* 0x000fc40000800000 */
[----:B------:R-:W-:Y:S01]  /*0980*/  SEL R7, R12, R19, P1 ;  /* 0x000000130c077207 */ /* 0x000fe20000800000 */
[----:B------:R-:W-:-:S04]  /*0990*/  IMAD.X R9, R0, 0x1, ~R9, P0 ;  /* 0x0000000100097824 */ /* 0x000fc800000e0e09 */
[----:B------:R-:W-:Y:S04]  /*09a0*/  STG.E.64 desc[UR6][R2.64], R6 ;  /* 0x0000000602007986 */ /* 0x000fe8000c101b06 */
[----:B------:R-:W-:Y:S01]  /*09b0*/  STG.E.64 desc[UR6][R4.64], R8 ;  /* 0x0000000804007986 */ /* 0x000fe2000c101b06 */
[----:B------:R-:W-:Y:S05]  /*09c0*/  EXIT ;  /* 0x000000000000794d */ /* 0x000fea0003800000 */
.L_x_1:
[----:B------:R-:W-:-:S00]  /*09d0*/  BRA `(.L_x_1) ;  /* 0xfffffffc00fc7947 */ /* 0x000fc0000383ffff */
[----:B------:R-:W-:-:S00]  /*09e0*/  NOP ;  /* 0x0000000000007918 */ /* 0x000fc00000000000 */
        /* <DEDUP_REMOVED lines=9> */
.L_x_3:


//--------------------- .text._Z30bit_reverse_permutation_kernelPmiPKi --------------------------
	.section	.text._Z30bit_reverse_permutation_kernelPmiPKi,"ax",@progbits
	.align	128
        .global         _Z30bit_reverse_permutation_kernelPmiPKi
        .type           _Z30bit_reverse_permutation_kernelPmiPKi,@function
        .size           _Z30bit_reverse_permutation_kernelPmiPKi,(.L_x_4 - _Z30bit_reverse_permutation_kernelPmiPKi)
        .other          _Z30bit_reverse_permutation_kernelPmiPKi,@"STO_CUDA_ENTRY STV_DEFAULT"
_Z30bit_reverse_permutation_kernelPmiPKi:
.text._Z30bit_reverse_permutation_kernelPmiPKi:
[----:B------:R-:W-:Y:S01]  /*0000*/  LDC R1, c[0x0][0x37c] ;  /* 0x0000df00ff017b82 */ /* 0x000fe20000000800 */
[----:B------:R-:W0:Y:S07]  /*0010*/  S2R R0, SR_TID.X ;  /* 0x0000000000007919 */ /* 0x000e2e0000002100 */
[----:B------:R-:W0:Y:S01]  /*0020*/  S2UR UR4, SR_CTAID.X ;  /* 0x00000000000479c3 */ /* 0x000e220000002500 */
[----:B------:R-:W1:Y:S07]  /*0030*/  LDCU UR5, c[0x0][0x388] ;  /* 0x00007100ff0577ac */ /* 0x000e6e0008000800 */
[----:B------:R-:W0:Y:S02]  /*0040*/  LDC R5, c[0x0][0x360] ;  /* 0x0000d800ff057b82 */ /* 0x000e240000000800 */
[----:B0-----:R-:W-:-:S05]  /*0050*/  IMAD R5, R5, UR4, R0 ;  /* 0x0000000405057c24 */ /* 0x001fca000f8e0200 */
[----:B-1----:R-:W-:-:S13]  /*0060*/  ISETP.GE.AND P0, PT, R5, UR5, PT ;  /* 0x0000000505007c0c */ /* 0x002fda000bf06270 */
[----:B------:R-:W-:Y:S05]  /*0070*/  @P0 EXIT ;  /* 0x000000000000094d */ /* 0x000fea0003800000 */
[----:B------:R-:W0:Y:S01]  /*0080*/  LDC.64 R2, c[0x0][0x390] ;  /* 0x0000e400ff027b82 */ /* 0x000e220000000a00 */
[----:B------:R-:W1:Y:S01]  /*0090*/  LDCU.64 UR4, c[0x0][0x358] ;  /* 0x00006b00ff0477ac */ /* 0x000e620008000a00 */
[----:B0-----:R-:W-:-:S05]  /*00a0*/  IMAD.WIDE R2, R5, 0x4, R2 ;  /* 0x0000000405027825 */ /* 0x001fca00078e0202 */
[----:B-1----:R-:W2:Y:S02]  /*00b0*/  LDG.E R6, desc[UR4][R2.64] ;  /* 0x0000000402067981 */ /* 0x002ea4000c1e1900 */
[----:B--2---:R-:W-:-:S13]  /*00c0*/  ISETP.GE.AND P0, PT, R5, R6, PT ;  /* 0x000000060500720c */ /* 0x004fda0003f06270 */
[----:B------:R-:W-:Y:S05]  /*00d0*/  @P0 EXIT ;  /* 0x000000000000094d */ /* 0x000fea0003800000 */
[----:B------:R-:W0:Y:S02]  /*00e0*/  LDC.64 R2, c[0x0][0x380] ;  /* 0x0000e000ff027b82 */ /* 0x000e240000000a00 */
[----:B0-----:R-:W-:-:S04]  /*00f0*/  IMAD.WIDE R6, R6, 0x8, R2 ;  /* 0x0000000806067825 */ /* 0x001fc800078e0202 */
[----:B------:R-:W-:Y:S01]  /*0100*/  IMAD.WIDE R2, R5, 0x8, R2 ;  /* 0x0000000805027825 */ /* 0x000fe200078e0202 */
[----:B------:R-:W2:Y:S04]  /*0110*/  LDG.E.64 R8, desc[UR4][R6.64] ;  /* 0x0000000406087981 */ /* 0x000ea8000c1e1b00 */
[----:B------:R-:W3:Y:S04]  /*0120*/  LDG.E.64 R4, desc[UR4][R2.64] ;  /* 0x0000000402047981 */ /* 0x000ee8000c1e1b00 */
[----:B--2---:R-:W-:Y:S04]  /*0130*/  STG.E.64 desc[UR4][R2.64], R8 ;  /* 0x0000000802007986 */ /* 0x004fe8000c101b04 */
[----:B---3--:R-:W-:Y:S01]  /*0140*/  STG.E.64 desc[UR4][R6.64], R4 ;  /* 0x0000000406007986 */ /* 0x008fe2000c101b04 */
[----:B------:R-:W-:Y:S05]  /*0150*/  EXIT ;  /* 0x000000000000794d */ /* 0x000fea0003800000 */
.L_x_2:
        /* <DEDUP_REMOVED lines=10> */
.L_x_4:


//--------------------- .nv.shared.reserved.0     --------------------------
	.section	.nv.shared.reserved.0,"aw",@nobits
	.weak		__nv_reservedSMEM_offset_0_alias
	.size		__nv_reservedSMEM_offset_0_alias, 0, 64
	.other		__nv_reservedSMEM_offset_0_alias,@"STO_CUDA_RESERVED_SHARED STV_DEFAULT"
__nv_reservedSMEM_offset_0_alias:
	.zero		0
	.zero		64


//--------------------- .nv.constant0._Z20ntt_fft_stage_kernelPmiiPKmi --------------------------
	.section	.nv.constant0._Z20ntt_fft_stage_kernelPmiiPKmi,"a",@progbits
	.sectionflags	@""
	.align	4
.nv.constant0._Z20ntt_fft_stage_kernelPmiiPKmi:
	.zero		924


//--------------------- .nv.constant0._Z30bit_reverse_permutation_kernelPmiPKi --------------------------
	.section	.nv.constant0._Z30bit_reverse_permutation_kernelPmiPKi,"a",@progbits
	.sectionflags	@""
	.align	4
.nv.constant0._Z30bit_reverse_permutation_kernelPmiPKi:
	.zero		920


//--------------------- SYMBOLS --------------------------

	.type		.nv.reservedSmem.offset0,@object
	.size		.nv.reservedSmem.offset0,0x4
